//
// Generated by NVIDIA NVVM Compiler
//
// Compiler Build ID: CL-36424714
// Cuda compilation tools, release 13.0, V13.0.88
// Based on NVVM 20.0.0
//

.version 9.0
.target sm_100
.address_size 64

	// .globl	_Z11helloKernelPc

.visible .entry _Z11helloKernelPc(
	.param .u64 .ptr .align 1 _Z11helloKernelPc_param_0
)
{
	.reg .pred 	%p<2>;
	.reg .b16 	%rs<14>;
	.reg .b32 	%r<2>;
	.reg .b64 	%rd<3>;

	ld.param.u64 	%rd1, [_Z11helloKernelPc_param_0];
	mov.u32 	%r1, %tid.x;
	setp.ne.s32 	%p1, %r1, 0;
	@%p1 bra 	$L__BB0_2;
	cvta.to.global.u64 	%rd2, %rd1;
	mov.b16 	%rs1, 72;
	st.global.u8 	[%rd2], %rs1;
	mov.b16 	%rs2, 101;
	st.global.u8 	[%rd2+1], %rs2;
	mov.b16 	%rs3, 108;
	st.global.u8 	[%rd2+2], %rs3;
	st.global.u8 	[%rd2+3], %rs3;
	mov.b16 	%rs4, 111;
	st.global.u8 	[%rd2+4], %rs4;
	mov.b16 	%rs5, 32;
	st.global.u8 	[%rd2+5], %rs5;
	mov.b16 	%rs6, 102;
	st.global.u8 	[%rd2+6], %rs6;
	mov.b16 	%rs7, 114;
	st.global.u8 	[%rd2+7], %rs7;
	st.global.u8 	[%rd2+8], %rs4;
	mov.b16 	%rs8, 109;
	st.global.u8 	[%rd2+9], %rs8;
	st.global.u8 	[%rd2+10], %rs5;
	mov.b16 	%rs9, 71;
	st.global.u8 	[%rd2+11], %rs9;
	mov.b16 	%rs10, 80;
	st.global.u8 	[%rd2+12], %rs10;
	mov.b16 	%rs11, 85;
	st.global.u8 	[%rd2+13], %rs11;
	mov.b16 	%rs12, 33;
	st.global.u8 	[%rd2+14], %rs12;
	mov.b16 	%rs13, 0;
	st.global.u8 	[%rd2+15], %rs13;
$L__BB0_2:
	ret;

}


// ===== COMPILED SASS (sm_100) =====

	.target	sm_100

	.elftype	@"ET_EXEC"


//--------------------- .note.nv.tkinfo           --------------------------
	.section	.note.nv.tkinfo,"",@"SHT_NOTE"
	.sectionflags	@"SHF_NOTE_NV_TKINFO"
	.tkinfo
        /*0018*/ 	.word	0x00000002
        /*0030*/ 	.string	""
        /*0030*/ 	.string	"ptxas"
        /*0030*/ 	.string	"Cuda compilation tools, release 13.0, V13.0.88"
        /*0030*/ 	.string	"Build cuda_13.0.r13.0/compiler.36424714_0"
        /*0030*/ 	.string	"-arch sm_100 -m 64 "



//--------------------- .note.nv.cuinfo           --------------------------
	.section	.note.nv.cuinfo,"",@"SHT_NOTE"
	.sectionflags	@"SHF_NOTE_NV_CUINFO"
        /*0018*/ 	.short	0x0002
        /*001a*/ 	.short	0x0064
        /*001c*/ 	.short	0x0082
	.zero		2


//--------------------- .nv.info                  --------------------------
	.section	.nv.info,"",@"SHT_CUDA_INFO"
	.align	4


	//----- nvinfo : EIATTR_REGCOUNT
	.align		4
        /*0000*/ 	.byte	0x04, 0x2f
        /*0002*/ 	.short	(.L_1 - .L_0)
	.align		4
.L_0:
        /*0004*/ 	.word	index@(_Z11helloKernelPc)
        /*0008*/ 	.word	0x0000000d


	//----- nvinfo : EIATTR_FRAME_SIZE
	.align		4
.L_1:
        /*000c*/ 	.byte	0x04, 0x11
        /*000e*/ 	.short	(.L_3 - .L_2)
	.align		4
.L_2:
        /*0010*/ 	.word	index@(_Z11helloKernelPc)
        /*0014*/ 	.word	0x00000000


	//----- nvinfo : EIATTR_MIN_STACK_SIZE
	.align		4
.L_3:
        /*0018*/ 	.byte	0x04, 0x12
        /*001a*/ 	.short	(.L_5 - .L_4)
	.align		4
.L_4:
        /*001c*/ 	.word	index@(_Z11helloKernelPc)
        /*0020*/ 	.word	0x00000000
.L_5:


//--------------------- .nv.compat                --------------------------
	.section	.nv.compat,"",@"SHT_CUDA_COMPAT_INFO"
	.align	4
        /*0000*/ 	.byte	0x02, 0x09, 0x00, 0x00, 0x02, 0x02, 0x01, 0x00, 0x02, 0x05, 0x05, 0x00, 0x03, 0x07, 0x01, 0x01
        /*0010*/ 	.byte	0x02, 0x03, 0x00, 0x00, 0x02, 0x06, 0x01, 0x00, 0x04, 0x0b, 0x08, 0x00, 0x09, 0x00, 0x00, 0x00
        /*0020*/ 	.byte	0x00, 0x00, 0x00, 0x00


//--------------------- .nv.info._Z11helloKernelPc --------------------------
	.section	.nv.info._Z11helloKernelPc,"",@"SHT_CUDA_INFO"
	.sectionflags	@""
	.align	4


	//----- nvinfo : EIATTR_CUDA_API_VERSION
	.align		4
        /*0000*/ 	.byte	0x04, 0x37
        /*0002*/ 	.short	(.L_7 - .L_6)
.L_6:
        /*0004*/ 	.word	0x00000082


	//----- nvinfo : EIATTR_KPARAM_INFO
	.align		4
.L_7:
        /*0008*/ 	.byte	0x04, 0x17
        /*000a*/ 	.short	(.L_9 - .L_8)
.L_8:
        /*000c*/ 	.word	0x00000000
        /*0010*/ 	.short	0x0000
        /*0012*/ 	.short	0x0000
        /*0014*/ 	.byte	0x00, 0xf5, 0x21, 0x00


	//----- nvinfo : EIATTR_SPARSE_MMA_MASK
	.align		4
.L_9:
        /*0018*/ 	.byte	0x03, 0x50
        /*001a*/ 	.short	0x0000


	//----- nvinfo : EIATTR_MAXREG_COUNT
	.align		4
        /*001c*/ 	.byte	0x03, 0x1b
        /*001e*/ 	.short	0x00ff


	//----- nvinfo : EIATTR_MERCURY_ISA_VERSION
	.align		4
        /*0020*/ 	.byte	0x03, 0x5f
        /*0022*/ 	.short	0x0101


	//----- nvinfo : EIATTR_VRC_CTA_INIT_COUNT
	.align		4
        /*0024*/ 	.byte	0x02, 0x4a
	.zero		1
	.zero		1


	//----- nvinfo : EIATTR_EXIT_INSTR_OFFSETS
	.align		4
        /*0028*/ 	.byte	0x04, 0x1c
        /*002a*/ 	.short	(.L_11 - .L_10)


	//   ....[0]....
.L_10:
        /*002c*/ 	.word	0x00000030


	//   ....[1]....
        /*0030*/ 	.word	0x00000280


	//----- nvinfo : EIATTR_CBANK_PARAM_SIZE
	.align		4
.L_11:
        /*0034*/ 	.byte	0x03, 0x19
        /*0036*/ 	.short	0x0008


	//----- nvinfo : EIATTR_PARAM_CBANK
	.align		4
        /*0038*/ 	.byte	0x04, 0x0a
        /*003a*/ 	.short	(.L_13 - .L_12)
	.align		4
.L_12:
        /*003c*/ 	.word	index@(.nv.constant0._Z11helloKernelPc)
        /*0040*/ 	.short	0x0380
        /*0042*/ 	.short	0x0008


	//----- nvinfo : EIATTR_SW_WAR
	.align		4
.L_13:
        /*0044*/ 	.byte	0x04, 0x36
        /*0046*/ 	.short	(.L_15 - .L_14)
.L_14:
        /*0048*/ 	.word	0x00000008
.L_15:


//--------------------- .nv.callgraph             --------------------------
	.section	.nv.callgraph,"",@"SHT_CUDA_CALLGRAPH"
	.align	4
	.sectionentsize	8
	.align		4
        /*0000*/ 	.word	0x00000000
	.align		4
        /*0004*/ 	.word	0xffffffff
	.align		4
        /*0008*/ 	.word	0x00000000
	.align		4
        /*000c*/ 	.word	0xfffffffe
	.align		4
        /*0010*/ 	.word	0x00000000
	.align		4
        /*0014*/ 	.word	0xfffffffd
	.align		4
        /*0018*/ 	.word	0x00000000
	.align		4
        /*001c*/ 	.word	0xfffffffc


//--------------------- .text._Z11helloKernelPc   --------------------------
	.section	.text._Z11helloKernelPc,"ax",@progbits
	.align	128
        .global         _Z11helloKernelPc
        .type           _Z11helloKernelPc,@function
        .size           _Z11helloKernelPc,(.L_x_1 - _Z11helloKernelPc)
        .other          _Z11helloKernelPc,@"STO_CUDA_ENTRY STV_DEFAULT"
_Z11helloKernelPc:
.text._Z11helloKernelPc:
[----:B------:R-:W-:Y:S01]  /*0000*/  LDC R1, c[0x0][0x37c] ;  /* 0x0000df00ff017b82 */ /* 0x000fe20000000800 */
[----:B------:R-:W0:Y:S02]  /*0010*/  S2R R0, SR_TID.X ;  /* 0x0000000000007919 */ /* 0x000e240000002100 */
[----:B0-----:R-:W-:-:S13]  /*0020*/  ISETP.NE.AND P0, PT, R0, RZ, PT ;  /* 0x000000ff0000720c */ /* 0x001fda0003f05270 */
[----:B------:R-:W-:Y:S05]  /*0030*/  @P0 EXIT ;  /* 0x000000000000094d */ /* 0x000fea0003800000 */
[----:B------:R-:W0:Y:S01]  /*0040*/  LDC.64 R2, c[0x0][0x380] ;  /* 0x0000e000ff027b82 */ /* 0x000e220000000a00 */
[----:B------:R-:W0:Y:S01]  /*0050*/  LDCU.64 UR4, c[0x0][0x358] ;  /* 0x00006b00ff0477ac */ /* 0x000e220008000a00 */
[----:B------:R-:W-:Y:S02]  /*0060*/  IMAD.MOV.U32 R4, RZ, RZ, 0x65 ;  /* 0x00000065ff047424 */ /* 0x000fe400078e00ff */
[----:B------:R-:W-:Y:S02]  /*0070*/  HFMA2 R6, -RZ, RZ, 0, 6.616115570068359375e-06 ;  /* 0x0000006fff067431 */ /* 0x000fe400000001ff */
[----:B------:R-:W-:Y:S01]  /*0080*/  IMAD.MOV.U32 R0, RZ, RZ, 0x48 ;  /* 0x00000048ff007424 */ /* 0x000fe200078e00ff */
[----:B------:R-:W-:Y:S01]  /*0090*/  MOV R9, 0x72 ;  /* 0x0000007200097802 */ /* 0x000fe20000000f00 */
[----:B------:R-:W-:Y:S02]  /*00a0*/  IMAD.MOV.U32 R8, RZ, RZ, 0x66 ;  /* 0x00000066ff087424 */ /* 0x000fe400078e00ff */
[----:B------:R-:W-:-:S02]  /*00b0*/  IMAD.MOV.U32 R5, RZ, RZ, 0x6c ;  /* 0x0000006cff057424 */ /* 0x000fc400078e00ff */
[----:B------:R-:W-:Y:S02]  /*00c0*/  IMAD.MOV.U32 R7, RZ, RZ, 0x20 ;  /* 0x00000020ff077424 */ /* 0x000fe400078e00ff */
[----:B------:R-:W-:Y:S01]  /*00d0*/  IMAD.MOV.U32 R10, RZ, RZ, 0x55 ;  /* 0x00000055ff0a7424 */ /* 0x000fe200078e00ff */
[----:B0-----:R0:W-:Y:S04]  /*00e0*/  STG.E.U8 desc[UR4][R2.64+0x1], R4 ;  /* 0x0000010402007986 */ /* 0x0011e8000c101104 */
[----:B------:R1:W-:Y:S04]  /*00f0*/  STG.E.U8 desc[UR4][R2.64], R0 ;  /* 0x0000000002007986 */ /* 0x0003e8000c101104 */
[----:B------:R-:W-:Y:S01]  /*0100*/  STG.E.U8 desc[UR4][R2.64+0x4], R6 ;  /* 0x0000040602007986 */ /* 0x000fe2000c101104 */
[----:B0-----:R-:W-:Y:S01]  /*0110*/  PRMT R4, R9, 0x7610, R4 ;  /* 0x0000761009047816 */ /* 0x001fe20000000004 */
[----:B------:R-:W-:-:S02]  /*0120*/  IMAD.MOV.U32 R9, RZ, RZ, 0x47 ;  /* 0x00000047ff097424 */ /* 0x000fc400078e00ff */
[----:B------:R0:W-:Y:S01]  /*0130*/  STG.E.U8 desc[UR4][R2.64+0x8], R6 ;  /* 0x0000080602007986 */ /* 0x0001e2000c101104 */
[----:B-1----:R-:W-:Y:S01]  /*0140*/  PRMT R0, R8, 0x7610, R0 ;  /* 0x0000761008007816 */ /* 0x002fe20000000000 */
[----:B------:R-:W-:Y:S02]  /*0150*/  IMAD.MOV.U32 R8, RZ, RZ, 0x6d ;  /* 0x0000006dff087424 */ /* 0x000fe400078e00ff */
[----:B------:R-:W-:Y:S04]  /*0160*/  STG.E.U8 desc[UR4][R2.64+0x2], R5 ;  /* 0x0000020502007986 */ /* 0x000fe8000c101104 */
[----:B------:R1:W-:Y:S01]  /*0170*/  STG.E.U8 desc[UR4][R2.64+0x3], R5 ;  /* 0x0000030502007986 */ /* 0x0003e2000c101104 */
[----:B0-----:R-:W-:-:S03]  /*0180*/  PRMT R6, R9, 0x7610, R6 ;  /* 0x0000761009067816 */ /* 0x001fc60000000006 */
[----:B------:R-:W-:Y:S01]  /*0190*/  STG.E.U8 desc[UR4][R2.64+0x5], R7 ;  /* 0x0000050702007986 */ /* 0x000fe2000c101104 */
[----:B------:R-:W-:-:S03]  /*01a0*/  MOV R9, 0x21 ;  /* 0x0000002100097802 */ /* 0x000fc60000000f00 */
[----:B------:R0:W-:Y:S01]  /*01b0*/  STG.E.U8 desc[UR4][R2.64+0xa], R7 ;  /* 0x00000a0702007986 */ /* 0x0001e2000c101104 */
[----:B-1----:R-:W-:Y:S01]  /*01c0*/  PRMT R5, R8, 0x7610, R5 ;  /* 0x0000761008057816 */ /* 0x002fe20000000005 */
[----:B------:R-:W-:Y:S02]  /*01d0*/  HFMA2 R8, -RZ, RZ, 0, 4.76837158203125e-06 ;  /* 0x00000050ff087431 */ /* 0x000fe400000001ff */
[----:B------:R1:W-:Y:S04]  /*01e0*/  STG.E.U8 desc[UR4][R2.64+0x6], R0 ;  /* 0x0000060002007986 */ /* 0x0003e8000c101104 */
[----:B------:R-:W-:Y:S01]  /*01f0*/  STG.E.U8 desc[UR4][R2.64+0x7], R4 ;  /* 0x0000070402007986 */ /* 0x000fe2000c101104 */
[----:B0-----:R-:W-:-:S03]  /*0200*/  PRMT R7, R10, 0x7610, R7 ;  /* 0x000076100a077816 */ /* 0x001fc60000000007 */
[----:B------:R-:W-:Y:S01]  /*0210*/  STG.E.U8 desc[UR4][R2.64+0x9], R5 ;  /* 0x0000090502007986 */ /* 0x000fe2000c101104 */
[----:B-1----:R-:W-:-:S03]  /*0220*/  PRMT R0, R9, 0x7610, R0 ;  /* 0x0000761009007816 */ /* 0x002fc60000000000 */
[----:B------:R-:W-:Y:S04]  /*0230*/  STG.E.U8 desc[UR4][R2.64+0xb], R6 ;  /* 0x00000b0602007986 */ /* 0x000fe8000c101104 */
[----:B------:R-:W-:Y:S04]  /*0240*/  STG.E.U8 desc[UR4][R2.64+0xc], R8 ;  /* 0x00000c0802007986 */ /* 0x000fe8000c101104 */
[----:B------:R-:W-:Y:S04]  /*0250*/  STG.E.U8 desc[UR4][R2.64+0xd], R7 ;  /* 0x00000d0702007986 */ /* 0x000fe8000c101104 */
[----:B------:R-:W-:Y:S04]  /*0260*/  STG.E.U8 desc[UR4][R2.64+0xf], RZ ;  /* 0x00000fff02007986 */ /* 0x000fe8000c101104 */
[----:B------:R-:W-:Y:S01]  /*0270*/  STG.E.U8 desc[UR4][R2.64+0xe], R0 ;  /* 0x00000e0002007986 */ /* 0x000fe2000c101104 */
[----:B------:R-:W-:Y:S05]  /*0280*/  EXIT ;  /* 0x000000000000794d */ /* 0x000fea0003800000 */
.L_x_0:
[----:B------:R-:W-:-:S00]  /*0290*/  BRA `(.L_x_0) ;  /* 0xfffffffc00fc7947 */ /* 0x000fc0000383ffff */
[----:B------:R-:W-:-:S00]  /*02a0*/  NOP ;  /* 0x0000000000007918 */ /* 0x000fc00000000000 */
        /* <DEDUP_REMOVED lines=13> */
.L_x_1:


//--------------------- .nv.shared.reserved.0     --------------------------
	.section	.nv.shared.reserved.0,"aw",@nobits
	.weak		__nv_reservedSMEM_offset_0_alias
	.size		__nv_reservedSMEM_offset_0_alias, 0, 64
	.other		__nv_reservedSMEM_offset_0_alias,@"STO_CUDA_RESERVED_SHARED STV_DEFAULT"
__nv_reservedSMEM_offset_0_alias:
	.zero		0
	.zero		64


//--------------------- .nv.constant0._Z11helloKernelPc --------------------------
	.section	.nv.constant0._Z11helloKernelPc,"a",@progbits
	.sectionflags	@""
	.align	4
.nv.constant0._Z11helloKernelPc:
	.zero		904


//--------------------- SYMBOLS --------------------------

	.type		.nv.reservedSmem.offset0,@object
	.size		.nv.reservedSmem.offset0,0x4
